	.headerflags	@"EF_CUDA_TEXMODE_UNIFIED EF_CUDA_64BIT_ADDRESS EF_CUDA_ACCELERATORS EF_CUDA_SM90 EF_CUDA_VIRTUAL_SM(EF_CUDA_SM90)"
	.elftype	@"ET_EXEC"


//--------------------- .nv.info                  --------------------------
	.section	.nv.info,"",@"SHT_CUDA_INFO"
	.align	4


	//----- nvinfo : EIATTR_REGCOUNT
	.align		4
        /*0000*/ 	.byte	0x04, 0x2f
        /*0002*/ 	.short	(.L_3 - .L_2)
	.align		4
.L_2:
        /*0004*/ 	.word	index@(triton_poi_fused__native_batch_norm_legit_no_training_cat_relu_11)
        /*0008*/ 	.word	0x00000016


	//----- nvinfo : EIATTR_MIN_STACK_SIZE
	.align		4
.L_3:
        /*000c*/ 	.byte	0x04, 0x12
        /*000e*/ 	.short	(.L_5 - .L_4)
	.align		4
.L_4:
        /*0010*/ 	.word	index@(triton_poi_fused__native_batch_norm_legit_no_training_cat_relu_11)
        /*0014*/ 	.word	0x00000000


	//----- nvinfo : EIATTR_FRAME_SIZE
	.align		4
.L_5:
        /*0018*/ 	.byte	0x04, 0x11
        /*001a*/ 	.short	(.L_7 - .L_6)
	.align		4
.L_6:
        /*001c*/ 	.word	index@(triton_poi_fused__native_batch_norm_legit_no_training_cat_relu_11)
        /*0020*/ 	.word	0x00000000


	//----- nvinfo : EIATTR_MIN_STACK_SIZE
	.align		4
.L_7:
        /*0024*/ 	.byte	0x04, 0x12
        /*0026*/ 	.short	(.L_9 - .L_8)
	.align		4
.L_8:
        /*0028*/ 	.word	index@(triton_poi_fused__native_batch_norm_legit_no_training_cat_relu_11)
        /*002c*/ 	.word	0x00000000
.L_9:


//--------------------- .nv.info.triton_poi_fused__native_batch_norm_legit_no_training_cat_relu_11 --------------------------
	.section	.nv.info.triton_poi_fused__native_batch_norm_legit_no_training_cat_relu_11,"",@"SHT_CUDA_INFO"
	.sectionflags	@""
	.align	4


	//----- nvinfo : EIATTR_CUDA_API_VERSION
	.align		4
        /*0000*/ 	.byte	0x04, 0x37
        /*0002*/ 	.short	(.L_11 - .L_10)
.L_10:
        /*0004*/ 	.word	0x0000007c


	//----- nvinfo : EIATTR_KPARAM_INFO
	.align		4
.L_11:
        /*0008*/ 	.byte	0x04, 0x17
        /*000a*/ 	.short	(.L_13 - .L_12)
.L_12:
        /*000c*/ 	.word	0x00000000
        /*0010*/ 	.short	0x0008
        /*0012*/ 	.short	0x0040
        /*0014*/ 	.byte	0x00, 0xf0, 0x11, 0x00


	//----- nvinfo : EIATTR_KPARAM_INFO
	.align		4
.L_13:
        /*0018*/ 	.byte	0x04, 0x17
        /*001a*/ 	.short	(.L_15 - .L_14)
.L_14:
        /*001c*/ 	.word	0x00000000
        /*0020*/ 	.short	0x0007
        /*0022*/ 	.short	0x0038
        /*0024*/ 	.byte	0x00, 0xf4, 0x21, 0x00


	//----- nvinfo : EIATTR_KPARAM_INFO
	.align		4
.L_15:
        /*0028*/ 	.byte	0x04, 0x17
        /*002a*/ 	.short	(.L_17 - .L_16)
.L_16:
        /*002c*/ 	.word	0x00000000
        /*0030*/ 	.short	0x0006
        /*0032*/ 	.short	0x0030
        /*0034*/ 	.byte	0x00, 0xf4, 0x21, 0x00


	//----- nvinfo : EIATTR_KPARAM_INFO
	.align		4
.L_17:
        /*0038*/ 	.byte	0x04, 0x17
        /*003a*/ 	.short	(.L_19 - .L_18)
.L_18:
        /*003c*/ 	.word	0x00000000
        /*0040*/ 	.short	0x0005
        /*0042*/ 	.short	0x0028
        /*0044*/ 	.byte	0x00, 0xf4, 0x21, 0x00


	//----- nvinfo : EIATTR_KPARAM_INFO
	.align		4
.L_19:
        /*0048*/ 	.byte	0x04, 0x17
        /*004a*/ 	.short	(.L_21 - .L_20)
.L_20:
        /*004c*/ 	.word	0x00000000
        /*0050*/ 	.short	0x0004
        /*0052*/ 	.short	0x0020
        /*0054*/ 	.byte	0x00, 0xf4, 0x21, 0x00


	//----- nvinfo : EIATTR_KPARAM_INFO
	.align		4
.L_21:
        /*0058*/ 	.byte	0x04, 0x17
        /*005a*/ 	.short	(.L_23 - .L_22)
.L_22:
        /*005c*/ 	.word	0x00000000
        /*0060*/ 	.short	0x0003
        /*0062*/ 	.short	0x0018
        /*0064*/ 	.byte	0x00, 0xf4, 0x21, 0x00


	//----- nvinfo : EIATTR_KPARAM_INFO
	.align		4
.L_23:
        /*0068*/ 	.byte	0x04, 0x17
        /*006a*/ 	.short	(.L_25 - .L_24)
.L_24:
        /*006c*/ 	.word	0x00000000
        /*0070*/ 	.short	0x0002
        /*0072*/ 	.short	0x0010
        /*0074*/ 	.byte	0x00, 0xf4, 0x21, 0x00


	//----- nvinfo : EIATTR_KPARAM_INFO
	.align		4
.L_25:
        /*0078*/ 	.byte	0x04, 0x17
        /*007a*/ 	.short	(.L_27 - .L_26)
.L_26:
        /*007c*/ 	.word	0x00000000
        /*0080*/ 	.short	0x0001
        /*0082*/ 	.short	0x0008
        /*0084*/ 	.byte	0x00, 0xf4, 0x21, 0x00


	//----- nvinfo : EIATTR_KPARAM_INFO
	.align		4
.L_27:
        /*0088*/ 	.byte	0x04, 0x17
        /*008a*/ 	.short	(.L_29 - .L_28)
.L_28:
        /*008c*/ 	.word	0x00000000
        /*0090*/ 	.short	0x0000
        /*0092*/ 	.short	0x0000
        /*0094*/ 	.byte	0x00, 0xf4, 0x21, 0x00


	//----- nvinfo : EIATTR_SPARSE_MMA_MASK
	.align		4
.L_29:
        /*0098*/ 	.byte	0x03, 0x50
        /*009a*/ 	.short	0x0000


	//----- nvinfo : EIATTR_MAXREG_COUNT
	.align		4
        /*009c*/ 	.byte	0x03, 0x1b
        /*009e*/ 	.short	0x00ff


	//----- nvinfo : EIATTR_EXIT_INSTR_OFFSETS
	.align		4
        /*00a0*/ 	.byte	0x04, 0x1c
        /*00a2*/ 	.short	(.L_31 - .L_30)


	//   ....[0]....
.L_30:
        /*00a4*/ 	.word	0x00000560


	//----- nvinfo : EIATTR_REQNTID
	.align		4
.L_31:
        /*00a8*/ 	.byte	0x04, 0x10
        /*00aa*/ 	.short	(.L_33 - .L_32)
.L_32:
        /*00ac*/ 	.word	0x00000100
        /*00b0*/ 	.word	0x00000001
        /*00b4*/ 	.word	0x00000001


	//----- nvinfo : EIATTR_CBANK_PARAM_SIZE
	.align		4
.L_33:
        /*00b8*/ 	.byte	0x03, 0x19
        /*00ba*/ 	.short	0x0044


	//----- nvinfo : EIATTR_PARAM_CBANK
	.align		4
        /*00bc*/ 	.byte	0x04, 0x0a
        /*00be*/ 	.short	(.L_35 - .L_34)
	.align		4
.L_34:
        /*00c0*/ 	.word	index@(.nv.constant0.triton_poi_fused__native_batch_norm_legit_no_training_cat_relu_11)
        /*00c4*/ 	.short	0x0210
        /*00c6*/ 	.short	0x0044


	//----- nvinfo : EIATTR_SW_WAR
	.align		4
.L_35:
        /*00c8*/ 	.byte	0x04, 0x36
        /*00ca*/ 	.short	(.L_37 - .L_36)
.L_36:
        /*00cc*/ 	.word	0x00000008
.L_37:


//--------------------- .nv.callgraph             --------------------------
	.section	.nv.callgraph,"",@"SHT_CUDA_CALLGRAPH"
	.align	4
	.sectionentsize	8
	.align		4
        /*0000*/ 	.word	0x00000000
	.align		4
        /*0004*/ 	.word	0xffffffff
	.align		4
        /*0008*/ 	.word	0x00000000
	.align		4
        /*000c*/ 	.word	0xfffffffe
	.align		4
        /*0010*/ 	.word	0x00000000
	.align		4
        /*0014*/ 	.word	0xfffffffd
	.align		4
        /*0018*/ 	.word	0x00000000
	.align		4
        /*001c*/ 	.word	0xfffffffc


//--------------------- .nv.constant4             --------------------------
	.section	.nv.constant4,"a",@progbits
	.align	8
	.align		8
.nv.constant4:
        /*0000*/ 	.dword	_$_str
	.align		8
        /*0008*/ 	.dword	_$_str_$_2


//--------------------- .text.triton_poi_fused__native_batch_norm_legit_no_training_cat_relu_11 --------------------------
	.section	.text.triton_poi_fused__native_batch_norm_legit_no_training_cat_relu_11,"ax",@progbits
	.align	128
        .global         triton_poi_fused__native_batch_norm_legit_no_training_cat_relu_11
        .type           triton_poi_fused__native_batch_norm_legit_no_training_cat_relu_11,@function
        .size           triton_poi_fused__native_batch_norm_legit_no_training_cat_relu_11,(.L_x_1 - triton_poi_fused__native_batch_norm_legit_no_training_cat_relu_11)
        .other          triton_poi_fused__native_batch_norm_legit_no_training_cat_relu_11,@"STO_CUDA_ENTRY STV_DEFAULT"
triton_poi_fused__native_batch_norm_legit_no_training_cat_relu_11:
.text.triton_poi_fused__native_batch_norm_legit_no_training_cat_relu_11:
[----:B------:R-:W-:Y:S01]  /*0000*/  LDC R1, c[0x0][0x28] ;  /* 0x00000a00ff017b82 */ /* 0x000fe20000000800 */
[----:B------:R-:W1:Y:S07]  /*0010*/  S2R R0, SR_TID.X ;  /* 0x0000000000007919 */ /* 0x000e6e0000002100 */
[----:B------:R-:W2:Y:S01]  /*0020*/  LDC.64 R8, c[0x0][0x228] ;  /* 0x00008a00ff087b82 */ /* 0x000ea20000000a00 */
[----:B------:R-:W-:Y:S01]  /*0030*/  IMAD.MOV.U32 R4, RZ, RZ, RZ ;  /* 0x000000ffff047224 */ /* 0x000fe200078e00ff */
[----:B------:R-:W-:Y:S01]  /*0040*/  ULDC.64 UR4, c[0x0][0x208] ;  /* 0x0000820000047ab9 */ /* 0x000fe20000000a00 */
[----:B------:R-:W3:Y:S01]  /*0050*/  S2R R3, SR_CTAID.X ;  /* 0x0000000000037919 */ /* 0x000ee20000002500 */
[----:B------:R-:W-:-:S04]  /*0060*/  ULDC.64 UR6, c[0x0][0x218] ;  /* 0x0000860000067ab9 */ /* 0x000fc80000000a00 */
[----:B------:R-:W4:Y:S08]  /*0070*/  LDC.64 R10, c[0x0][0x220] ;  /* 0x00008800ff0a7b82 */ /* 0x000f300000000a00 */
[----:B------:R-:W5:Y:S01]  /*0080*/  LDC.64 R14, c[0x0][0x230] ;  /* 0x00008c00ff0e7b82 */ /* 0x000f620000000a00 */
[----:B-1----:R-:W-:-:S05]  /*0090*/  IMAD.SHL.U32 R0, R0, 0x2, RZ ;  /* 0x0000000200007824 */ /* 0x002fca00078e00ff */
[----:B------:R-:W-:-:S05]  /*00a0*/  LOP3.LUT R0, R0, 0x1fe, RZ, 0xc0, !PT ;  /* 0x000001fe00007812 */ /* 0x000fca00078ec0ff */
[----:B---3--:R-:W-:-:S05]  /*00b0*/  IMAD R3, R3, 0x200, R0 ;  /* 0x0000020003037824 */ /* 0x008fca00078e0200 */
[----:B------:R-:W-:-:S04]  /*00c0*/  SHF.R.S32.HI R2, RZ, 0x1f, R3 ;  /* 0x0000001fff027819 */ /* 0x000fc80000011403 */
[----:B------:R-:W-:-:S04]  /*00d0*/  LEA.HI R6, R2, R3, RZ, 0xf ;  /* 0x0000000302067211 */ /* 0x000fc800078f78ff */
[----:B------:R-:W-:-:S05]  /*00e0*/  SHF.R.S32.HI R5, RZ, 0xf, R6 ;  /* 0x0000000fff057819 */ /* 0x000fca0000011406 */
[----:B------:R-:W-:-:S05]  /*00f0*/  IMAD.HI R0, R5, -0x22983759, R4 ;  /* 0xdd67c8a705007827 */ /* 0x000fca00078e0204 */
[----:B------:R-:W-:-:S04]  /*0100*/  SHF.R.U32.HI R7, RZ, 0x1f, R0 ;  /* 0x0000001fff077819 */ /* 0x000fc80000011600 */
[----:B------:R-:W-:-:S05]  /*0110*/  LEA.HI.SX32 R7, R0, R7, 0x19 ;  /* 0x0000000700077211 */ /* 0x000fca00078fcaff */
[----:B------:R-:W-:Y:S02]  /*0120*/  IMAD R0, R7, -0x94, R5 ;  /* 0xffffff6c07007824 */ /* 0x000fe400078e0205 */
[----:B------:R-:W-:Y:S01]  /*0130*/  IMAD.MOV.U32 R2, RZ, RZ, RZ ;  /* 0x000000ffff027224 */ /* 0x000fe200078e00ff */
[----:B------:R-:W1:Y:S01]  /*0140*/  LDC.64 R4, c[0x0][0x210] ;  /* 0x00008400ff047b82 */ /* 0x000e620000000a00 */
[----:B--2---:R-:W-:-:S06]  /*0150*/  IMAD.WIDE R8, R0, 0x4, R8 ;  /* 0x0000000400087825 */ /* 0x004fcc00078e0208 */
[----:B------:R2:W3:Y:S01]  /*0160*/  LDG.E.EL R8, desc[UR4][R8.64] ;  /* 0x0000000408087981 */ /* 0x0004e2000c2e1900 */
[----:B------:R-:W-:Y:S01]  /*0170*/  IMAD.HI R2, R3, -0x22983759, R2 ;  /* 0xdd67c8a703027827 */ /* 0x000fe200078e0202 */
[C---:B------:R-:W-:Y:S02]  /*0180*/  ISETP.GT.AND P0, PT, R0.reuse, 0x87, PT ;  /* 0x000000870000780c */ /* 0x040fe40003f04270 */
[C---:B------:R-:W-:Y:S01]  /*0190*/  ISETP.GE.AND P1, PT, R0.reuse, 0x88, PT ;  /* 0x000000880000780c */ /* 0x040fe20003f26270 */
[----:B------:R-:W-:Y:S01]  /*01a0*/  IMAD.SHL.U32 R13, R0, 0x8000, RZ ;  /* 0x00008000000d7824 */ /* 0x000fe200078e00ff */
[----:B------:R-:W-:-:S04]  /*01b0*/  SHF.R.U32.HI R7, RZ, 0x1f, R2 ;  /* 0x0000001fff077819 */ /* 0x000fc80000011602 */
[----:B------:R-:W-:Y:S02]  /*01c0*/  LEA.HI.SX32 R7, R2, R7, 0xa ;  /* 0x0000000702077211 */ /* 0x000fe400078f52ff */
[----:B------:R-:W-:-:S03]  /*01d0*/  LOP3.LUT R2, R6, 0xffff8000, RZ, 0xc0, !PT ;  /* 0xffff800006027812 */ /* 0x000fc600078ec0ff */
[----:B------:R-:W-:Y:S02]  /*01e0*/  IMAD R6, R7, -0x4a0000, R3 ;  /* 0xffb6000007067824 */ /* 0x000fe400078e0203 */
[----:B------:R-:W-:Y:S02]  /*01f0*/  IMAD.IADD R2, R3, 0x1, -R2 ;  /* 0x0000000103027824 */ /* 0x000fe400078e0a02 */
[C---:B------:R-:W-:Y:S02]  /*0200*/  IMAD R12, R7.reuse, 0x60000, RZ ;  /* 0x00060000070c7824 */ /* 0x040fe400078e02ff */
[----:B------:R-:W-:Y:S01]  /*0210*/  IMAD R17, R7, 0x440000, R6 ;  /* 0x0044000007117824 */ /* 0x000fe200078e0206 */
[----:B------:R-:W-:Y:S02]  /*0220*/  SHF.R.S32.HI R6, RZ, 0x1f, R2 ;  /* 0x0000001fff067819 */ /* 0x000fe40000011402 */
[----:B------:R-:W-:Y:S01]  /*0230*/  IADD3 R2, P2, P3, R13, R2, R12 ;  /* 0x000000020d027210 */ /* 0x000fe20007b5e00c */
[----:B-1----:R-:W-:Y:S01]  /*0240*/  IMAD.WIDE R16, R17, 0x4, R4 ;  /* 0x0000000411107825 */ /* 0x002fe200078e0204 */
[----:B------:R-:W-:-:S02]  /*0250*/  SHF.R.S32.HI R12, RZ, 0x1f, R12 ;  /* 0x0000001fff0c7819 */ /* 0x000fc4000001140c */
[----:B------:R-:W-:-:S04]  /*0260*/  SHF.R.S32.HI R13, RZ, 0x1f, R13 ;  /* 0x0000001fff0d7819 */ /* 0x000fc8000001140d */
[----:B--2---:R-:W-:Y:S02]  /*0270*/  IADD3.X R9, R13, R6, R12, P2, P3 ;  /* 0x000000060d097210 */ /* 0x004fe400017e640c */
[----:B------:R-:W-:Y:S01]  /*0280*/  CS2R R6, SRZ ;  /* 0x0000000000067805 */ /* 0x000fe2000001ff00 */
[----:B------:R-:W1:Y:S01]  /*0290*/  LDC.64 R12, c[0x0][0x238] ;  /* 0x00008e00ff0c7b82 */ /* 0x000e620000000a00 */
[----:B------:R-:W-:-:S04]  /*02a0*/  LEA R18, P2, R2, UR6, 0x2 ;  /* 0x0000000602127c11 */ /* 0x000fc8000f8410ff */
[----:B------:R-:W-:Y:S02]  /*02b0*/  LEA.HI.X R2, R2, UR7, R9, 0x2, P2 ;  /* 0x0000000702027c11 */ /* 0x000fe400090f1409 */
[----:B------:R-:W-:Y:S02]  /*02c0*/  CS2R R4, SRZ ;  /* 0x0000000000047805 */ /* 0x000fe4000001ff00 */
[----:B------:R-:W-:Y:S01]  /*02d0*/  @P0 IADD3 R18, P2, R18, -0x1000000, RZ ;  /* 0xff00000012120810 */ /* 0x000fe20007f5e0ff */
[----:B------:R-:W2:Y:S03]  /*02e0*/  @!P1 LDG.E.64 R6, desc[UR4][R16.64] ;  /* 0x0000000410069981 */ /* 0x000ea6000c1e1b00 */
[----:B------:R-:W-:Y:S01]  /*02f0*/  @P0 IADD3.X R19, R2, -0x1, RZ, P2, !PT ;  /* 0xffffffff02130810 */ /* 0x000fe200017fe4ff */
[----:B----4-:R-:W-:-:S04]  /*0300*/  IMAD.WIDE R10, R0, 0x4, R10 ;  /* 0x00000004000a7825 */ /* 0x010fc800078e020a */
[----:B------:R-:W4:Y:S01]  /*0310*/  @P0 LDG.E.64 R4, desc[UR4][R18.64+-0x100000] ;  /* 0xf000000412040981 */ /* 0x000f22000c1e1b00 */
[----:B-----5:R-:W-:-:S03]  /*0320*/  IMAD.WIDE R14, R0, 0x4, R14 ;  /* 0x00000004000e7825 */ /* 0x020fc600078e020e */
[----:B------:R5:W4:Y:S01]  /*0330*/  LDG.E.EL R2, desc[UR4][R10.64] ;  /* 0x000000040a027981 */ /* 0x000b22000c2e1900 */
[----:B-1----:R-:W-:-:S03]  /*0340*/  IMAD.WIDE R12, R0, 0x4, R12 ;  /* 0x00000004000c7825 */ /* 0x002fc600078e020c */
[----:B------:R1:W4:Y:S04]  /*0350*/  LDG.E.EL R14, desc[UR4][R14.64] ;  /* 0x000000040e0e7981 */ /* 0x000328000c2e1900 */
[----:B------:R-:W4:Y:S01]  /*0360*/  LDG.E.EL R13, desc[UR4][R12.64] ;  /* 0x000000040c0d7981 */ /* 0x000f22000c2e1900 */
[----:B-----5:R-:W5:Y:S02]  /*0370*/  LDC.64 R10, c[0x0][0x240] ;  /* 0x00009000ff0a7b82 */ /* 0x020f640000000a00 */
[----:B-----5:R-:W-:-:S04]  /*0380*/  IMAD.WIDE R10, R3, 0x4, R10 ;  /* 0x00000004030a7825 */ /* 0x020fc800078e020a */
[----:B---3--:R-:W-:Y:S01]  /*0390*/  FADD R0, R8, 9.9999997473787516356e-06 ;  /* 0x3727c5ac08007421 */ /* 0x008fe20000000000 */
[----:B------:R-:W-:-:S03]  /*03a0*/  IMAD.MOV.U32 R8, RZ, RZ, 0x3e800000 ;  /* 0x3e800000ff087424 */ /* 0x000fc600078e00ff */
[----:B------:R-:W3:Y:S02]  /*03b0*/  MUFU.SQRT R16, R0 ;  /* 0x0000000000107308 */ /* 0x000ee40000002000 */
[C---:B---3--:R-:W-:Y:S02]  /*03c0*/  FSETP.GT.AND P2, PT, R16.reuse, 8.50705917302346158658e+37, PT ;  /* 0x7e8000001000780b */ /* 0x048fe40003f44000 */
[----:B------:R-:W-:Y:S02]  /*03d0*/  FSETP.GEU.AND P3, PT, R16, 1.175494350822287508e-38, PT ;  /* 0x008000001000780b */ /* 0x000fe40003f6e000 */
[----:B-1----:R-:W-:Y:S02]  /*03e0*/  FSEL R15, R8, 1, P2 ;  /* 0x3f800000080f7808 */ /* 0x002fe40001000000 */
[----:B------:R-:W1:Y:S07]  /*03f0*/  LDC.64 R8, c[0x0][0x248] ;  /* 0x00009200ff087b82 */ /* 0x000e6e0000000a00 */
[----:B------:R-:W-:-:S02]  /*0400*/  @P2 FMUL R16, R16, 0.25 ;  /* 0x3e80000010102820 */ /* 0x000fc40000400000 */
[----:B------:R-:W-:Y:S02]  /*0410*/  @!P3 FMUL R15, R15, 16777216 ;  /* 0x4b8000000f0fb820 */ /* 0x000fe40000400000 */
[----:B------:R-:W-:-:S06]  /*0420*/  @!P3 FMUL R16, R16, 16777216 ;  /* 0x4b8000001010b820 */ /* 0x000fcc0000400000 */
[----:B------:R-:W3:Y:S01]  /*0430*/  MUFU.RCP R16, R16 ;  /* 0x0000001000107308 */ /* 0x000ee20000001000 */
[----:B--2---:R-:W-:Y:S02]  /*0440*/  SEL R6, R6, RZ, !P1 ;  /* 0x000000ff06067207 */ /* 0x004fe40004800000 */
[----:B------:R-:W-:Y:S01]  /*0450*/  SEL R7, R7, RZ, !P1 ;  /* 0x000000ff07077207 */ /* 0x000fe20004800000 */
[----:B-1----:R-:W-:Y:S01]  /*0460*/  IMAD.WIDE R8, R3, 0x4, R8 ;  /* 0x0000000403087825 */ /* 0x002fe200078e0208 */
[----:B----4-:R-:W-:Y:S02]  /*0470*/  @P1 SEL R6, R4, RZ, P0 ;  /* 0x000000ff04061207 */ /* 0x010fe40000000000 */
[----:B------:R-:W-:-:S03]  /*0480*/  @P1 SEL R7, R5, RZ, P0 ;  /* 0x000000ff05071207 */ /* 0x000fc60000000000 */
[----:B------:R-:W-:Y:S01]  /*0490*/  FADD R0, -R2, R6 ;  /* 0x0000000602007221 */ /* 0x000fe20000000100 */
[----:B---3--:R-:W-:Y:S01]  /*04a0*/  FMUL R15, R16, R15 ;  /* 0x0000000f100f7220 */ /* 0x008fe20000400000 */
[----:B------:R-:W-:Y:S01]  /*04b0*/  FADD R2, -R2, R7 ;  /* 0x0000000702027221 */ /* 0x000fe20000000100 */
[----:B------:R-:W-:Y:S02]  /*04c0*/  STG.E.64 desc[UR4][R10.64], R6 ;  /* 0x000000060a007986 */ /* 0x000fe4000c101b04 */
[-C--:B------:R-:W-:Y:S01]  /*04d0*/  FMUL R0, R0, R15.reuse ;  /* 0x0000000f00007220 */ /* 0x080fe20000400000 */
[----:B------:R-:W-:-:S03]  /*04e0*/  FMUL R2, R2, R15 ;  /* 0x0000000f02027220 */ /* 0x000fc60000400000 */
[C-C-:B------:R-:W-:Y:S01]  /*04f0*/  FFMA R0, R14.reuse, R0, R13.reuse ;  /* 0x000000000e007223 */ /* 0x140fe2000000000d */
[----:B------:R-:W-:-:S04]  /*0500*/  FFMA R2, R14, R2, R13 ;  /* 0x000000020e027223 */ /* 0x000fc8000000000d */
[----:B------:R-:W-:Y:S02]  /*0510*/  FSETP.GEU.AND P0, PT, R0, RZ, PT ;  /* 0x000000ff0000720b */ /* 0x000fe40003f0e000 */
[----:B------:R-:W-:Y:S02]  /*0520*/  FSETP.GEU.AND P1, PT, R2, RZ, PT ;  /* 0x000000ff0200720b */ /* 0x000fe40003f2e000 */
[----:B------:R-:W-:Y:S02]  /*0530*/  FSEL R4, R0, RZ, P0 ;  /* 0x000000ff00047208 */ /* 0x000fe40000000000 */
[----:B------:R-:W-:-:S05]  /*0540*/  FSEL R5, R2, RZ, P1 ;  /* 0x000000ff02057208 */ /* 0x000fca0000800000 */
[----:B------:R-:W-:Y:S01]  /*0550*/  STG.E.64 desc[UR4][R8.64], R4 ;  /* 0x0000000408007986 */ /* 0x000fe2000c101b04 */
[----:B------:R-:W-:Y:S05]  /*0560*/  EXIT ;  /* 0x000000000000794d */ /* 0x000fea0003800000 */
.L_x_0:
[----:B------:R-:W-:-:S00]  /*0570*/  BRA `(.L_x_0) ;  /* 0xfffffffc00fc7947 */ /* 0x000fc0000383ffff */
[----:B------:R-:W-:-:S00]  /*0580*/  NOP ;  /* 0x0000000000007918 */ /* 0x000fc00000000000 */
[----:B------:R-:W-:-:S00]  /*0590*/  NOP ;  /* 0x0000000000007918 */ /* 0x000fc00000000000 */
[----:B------:R-:W-:-:S00]  /*05a0*/  NOP ;  /* 0x0000000000007918 */ /* 0x000fc00000000000 */
[----:B------:R-:W-:-:S00]  /*05b0*/  NOP ;  /* 0x0000000000007918 */ /* 0x000fc00000000000 */
[----:B------:R-:W-:-:S00]  /*05c0*/  NOP ;  /* 0x0000000000007918 */ /* 0x000fc00000000000 */
[----:B------:R-:W-:-:S00]  /*05d0*/  NOP ;  /* 0x0000000000007918 */ /* 0x000fc00000000000 */
[----:B------:R-:W-:-:S00]  /*05e0*/  NOP ;  /* 0x0000000000007918 */ /* 0x000fc00000000000 */
[----:B------:R-:W-:-:S00]  /*05f0*/  NOP ;  /* 0x0000000000007918 */ /* 0x000fc00000000000 */
.L_x_1:


//--------------------- .nv.global.init           --------------------------
	.section	.nv.global.init,"aw",@progbits
.nv.global.init:
	.type		_$_str,@object
	.size		_$_str,(_$_str_$_2 - _$_str)
_$_str:
        /*0000*/ 	.byte	0x5f, 0x5f, 0x43, 0x55, 0x44, 0x41, 0x5f, 0x46, 0x54, 0x5a, 0x00
	.type		_$_str_$_2,@object
	.size		_$_str_$_2,(.L_1 - _$_str_$_2)
_$_str_$_2:
        /*000b*/ 	.byte	0x5f, 0x5f, 0x43, 0x55, 0x44, 0x41, 0x5f, 0x50, 0x52, 0x45, 0x43, 0x5f, 0x53, 0x51, 0x52, 0x54
        /*001b*/ 	.byte	0x00
.L_1:


//--------------------- .nv.constant0.triton_poi_fused__native_batch_norm_legit_no_training_cat_relu_11 --------------------------
	.section	.nv.constant0.triton_poi_fused__native_batch_norm_legit_no_training_cat_relu_11,"a",@progbits
	.sectionflags	@""
	.align	4
.nv.constant0.triton_poi_fused__native_batch_norm_legit_no_training_cat_relu_11:
	.zero		596
